//
// Generated by NVIDIA NVVM Compiler
//
// Compiler Build ID: CL-36424714
// Cuda compilation tools, release 13.0, V13.0.88
// Based on NVVM 20.0.0
//

.version 9.0
.target sm_100
.address_size 64

	// .globl	_Z13gemmGPUkernelPiS_S_i

.visible .entry _Z13gemmGPUkernelPiS_S_i(
	.param .u64 .ptr .align 1 _Z13gemmGPUkernelPiS_S_i_param_0,
	.param .u64 .ptr .align 1 _Z13gemmGPUkernelPiS_S_i_param_1,
	.param .u64 .ptr .align 1 _Z13gemmGPUkernelPiS_S_i_param_2,
	.param .u32 _Z13gemmGPUkernelPiS_S_i_param_3
)
{
	.reg .pred 	%p<10>;
	.reg .b32 	%r<105>;
	.reg .b64 	%rd<67>;

	ld.param.u64 	%rd14, [_Z13gemmGPUkernelPiS_S_i_param_0];
	ld.param.u64 	%rd15, [_Z13gemmGPUkernelPiS_S_i_param_1];
	ld.param.u32 	%r30, [_Z13gemmGPUkernelPiS_S_i_param_3];
	cvta.to.global.u64 	%rd1, %rd15;
	cvta.to.global.u64 	%rd2, %rd14;
	mov.u32 	%r31, %ctaid.y;
	mov.u32 	%r32, %ntid.y;
	mov.u32 	%r33, %tid.y;
	mad.lo.s32 	%r1, %r31, %r32, %r33;
	mov.u32 	%r34, %ctaid.x;
	mov.u32 	%r35, %ntid.x;
	mov.u32 	%r36, %tid.x;
	mad.lo.s32 	%r2, %r34, %r35, %r36;
	max.s32 	%r37, %r1, %r2;
	setp.ge.s32 	%p1, %r37, %r30;
	@%p1 bra 	$L__BB0_13;
	mul.lo.s32 	%r3, %r30, %r1;
	and.b32  	%r4, %r30, 7;
	setp.lt.u32 	%p2, %r30, 8;
	mov.b32 	%r99, 0;
	mov.u32 	%r104, %r99;
	@%p2 bra 	$L__BB0_4;
	and.b32  	%r99, %r30, 2147483640;
	neg.s32 	%r93, %r99;
	mul.wide.s32 	%rd16, %r30, 4;
	add.s64 	%rd3, %rd1, %rd16;
	shl.b32 	%r7, %r30, 3;
	mul.wide.s32 	%rd17, %r30, 8;
	add.s64 	%rd4, %rd1, %rd17;
	mul.wide.s32 	%rd18, %r30, 12;
	add.s64 	%rd5, %rd1, %rd18;
	mul.wide.s32 	%rd19, %r30, 16;
	add.s64 	%rd6, %rd1, %rd19;
	mul.wide.s32 	%rd20, %r30, 20;
	add.s64 	%rd7, %rd1, %rd20;
	mul.wide.s32 	%rd21, %r30, 24;
	add.s64 	%rd8, %rd1, %rd21;
	mul.wide.s32 	%rd22, %r30, 28;
	add.s64 	%rd9, %rd1, %rd22;
	mul.wide.u32 	%rd23, %r3, 4;
	add.s64 	%rd24, %rd23, %rd2;
	add.s64 	%rd66, %rd24, 16;
	mov.b32 	%r104, 0;
	mov.u32 	%r92, %r2;
$L__BB0_3:
	.pragma "nounroll";
	mul.wide.s32 	%rd25, %r92, 4;
	add.s64 	%rd26, %rd3, %rd25;
	add.s64 	%rd27, %rd4, %rd25;
	add.s64 	%rd28, %rd5, %rd25;
	add.s64 	%rd29, %rd6, %rd25;
	add.s64 	%rd30, %rd7, %rd25;
	add.s64 	%rd31, %rd8, %rd25;
	add.s64 	%rd32, %rd9, %rd25;
	add.s64 	%rd33, %rd1, %rd25;
	ld.global.u32 	%r41, [%rd66+-16];
	ld.global.u32 	%r42, [%rd33];
	mad.lo.s32 	%r43, %r42, %r41, %r104;
	ld.global.u32 	%r44, [%rd66+-12];
	ld.global.u32 	%r45, [%rd26];
	mad.lo.s32 	%r46, %r45, %r44, %r43;
	ld.global.u32 	%r47, [%rd66+-8];
	ld.global.u32 	%r48, [%rd27];
	mad.lo.s32 	%r49, %r48, %r47, %r46;
	ld.global.u32 	%r50, [%rd66+-4];
	ld.global.u32 	%r51, [%rd28];
	mad.lo.s32 	%r52, %r51, %r50, %r49;
	ld.global.u32 	%r53, [%rd66];
	ld.global.u32 	%r54, [%rd29];
	mad.lo.s32 	%r55, %r54, %r53, %r52;
	ld.global.u32 	%r56, [%rd66+4];
	ld.global.u32 	%r57, [%rd30];
	mad.lo.s32 	%r58, %r57, %r56, %r55;
	ld.global.u32 	%r59, [%rd66+8];
	ld.global.u32 	%r60, [%rd31];
	mad.lo.s32 	%r61, %r60, %r59, %r58;
	ld.global.u32 	%r62, [%rd66+12];
	ld.global.u32 	%r63, [%rd32];
	mad.lo.s32 	%r104, %r63, %r62, %r61;
	add.s32 	%r93, %r93, 8;
	add.s32 	%r92, %r92, %r7;
	add.s64 	%rd66, %rd66, 32;
	setp.ne.s32 	%p3, %r93, 0;
	@%p3 bra 	$L__BB0_3;
$L__BB0_4:
	setp.eq.s32 	%p4, %r4, 0;
	@%p4 bra 	$L__BB0_12;
	and.b32  	%r17, %r30, 3;
	setp.lt.u32 	%p5, %r4, 4;
	@%p5 bra 	$L__BB0_7;
	add.s32 	%r65, %r99, %r3;
	mul.wide.u32 	%rd34, %r65, 4;
	add.s64 	%rd35, %rd2, %rd34;
	ld.global.u32 	%r66, [%rd35];
	mad.lo.s32 	%r67, %r99, %r30, %r2;
	mul.wide.s32 	%rd36, %r67, 4;
	add.s64 	%rd37, %rd1, %rd36;
	ld.global.u32 	%r68, [%rd37];
	mad.lo.s32 	%r69, %r68, %r66, %r104;
	cvt.u64.u32 	%rd38, %r3;
	cvt.u64.u32 	%rd39, %r99;
	add.s64 	%rd40, %rd39, %rd38;
	shl.b64 	%rd41, %rd40, 2;
	add.s64 	%rd42, %rd2, %rd41;
	ld.global.u32 	%r70, [%rd42+4];
	mul.wide.s32 	%rd43, %r30, 4;
	add.s64 	%rd44, %rd37, %rd43;
	ld.global.u32 	%r71, [%rd44];
	mad.lo.s32 	%r72, %r71, %r70, %r69;
	ld.global.u32 	%r73, [%rd42+8];
	add.s64 	%rd45, %rd44, %rd43;
	ld.global.u32 	%r74, [%rd45];
	mad.lo.s32 	%r75, %r74, %r73, %r72;
	ld.global.u32 	%r76, [%rd42+12];
	add.s64 	%rd46, %rd45, %rd43;
	ld.global.u32 	%r77, [%rd46];
	mad.lo.s32 	%r104, %r77, %r76, %r75;
	add.s32 	%r99, %r99, 4;
$L__BB0_7:
	setp.eq.s32 	%p6, %r17, 0;
	@%p6 bra 	$L__BB0_12;
	setp.eq.s32 	%p7, %r17, 1;
	@%p7 bra 	$L__BB0_10;
	add.s32 	%r79, %r99, %r3;
	mul.wide.u32 	%rd47, %r79, 4;
	add.s64 	%rd48, %rd2, %rd47;
	ld.global.u32 	%r80, [%rd48];
	mad.lo.s32 	%r81, %r99, %r30, %r2;
	mul.wide.s32 	%rd49, %r81, 4;
	add.s64 	%rd50, %rd1, %rd49;
	ld.global.u32 	%r82, [%rd50];
	mad.lo.s32 	%r83, %r82, %r80, %r104;
	cvt.u64.u32 	%rd51, %r3;
	cvt.u64.u32 	%rd52, %r99;
	add.s64 	%rd53, %rd52, %rd51;
	shl.b64 	%rd54, %rd53, 2;
	add.s64 	%rd55, %rd2, %rd54;
	ld.global.u32 	%r84, [%rd55+4];
	mul.wide.s32 	%rd56, %r30, 4;
	add.s64 	%rd57, %rd50, %rd56;
	ld.global.u32 	%r85, [%rd57];
	mad.lo.s32 	%r104, %r85, %r84, %r83;
	add.s32 	%r99, %r99, 2;
$L__BB0_10:
	and.b32  	%r86, %r30, 1;
	setp.eq.b32 	%p8, %r86, 1;
	not.pred 	%p9, %p8;
	@%p9 bra 	$L__BB0_12;
	add.s32 	%r87, %r99, %r3;
	mul.wide.u32 	%rd58, %r87, 4;
	add.s64 	%rd59, %rd2, %rd58;
	ld.global.u32 	%r88, [%rd59];
	mad.lo.s32 	%r89, %r99, %r30, %r2;
	mul.wide.s32 	%rd60, %r89, 4;
	add.s64 	%rd61, %rd1, %rd60;
	ld.global.u32 	%r90, [%rd61];
	mad.lo.s32 	%r104, %r90, %r88, %r104;
$L__BB0_12:
	ld.param.u64 	%rd65, [_Z13gemmGPUkernelPiS_S_i_param_2];
	add.s32 	%r91, %r3, %r2;
	cvta.to.global.u64 	%rd62, %rd65;
	mul.wide.s32 	%rd63, %r91, 4;
	add.s64 	%rd64, %rd62, %rd63;
	st.global.u32 	[%rd64], %r104;
$L__BB0_13:
	ret;

}


// ===== COMPILED SASS (sm_100) =====

	.target	sm_100

	.elftype	@"ET_EXEC"


//--------------------- .note.nv.tkinfo           --------------------------
	.section	.note.nv.tkinfo,"",@"SHT_NOTE"
	.sectionflags	@"SHF_NOTE_NV_TKINFO"
	.tkinfo
        /*0018*/ 	.word	0x00000002
        /*0030*/ 	.string	""
        /*0030*/ 	.string	"ptxas"
        /*0030*/ 	.string	"Cuda compilation tools, release 13.0, V13.0.88"
        /*0030*/ 	.string	"Build cuda_13.0.r13.0/compiler.36424714_0"
        /*0030*/ 	.string	"-arch sm_100 -m 64 "



//--------------------- .note.nv.cuinfo           --------------------------
	.section	.note.nv.cuinfo,"",@"SHT_NOTE"
	.sectionflags	@"SHF_NOTE_NV_CUINFO"
        /*0018*/ 	.short	0x0002
        /*001a*/ 	.short	0x0064
        /*001c*/ 	.short	0x0082
	.zero		2


//--------------------- .nv.info                  --------------------------
	.section	.nv.info,"",@"SHT_CUDA_INFO"
	.align	4


	//----- nvinfo : EIATTR_REGCOUNT
	.align		4
        /*0000*/ 	.byte	0x04, 0x2f
        /*0002*/ 	.short	(.L_1 - .L_0)
	.align		4
.L_0:
        /*0004*/ 	.word	index@(_Z13gemmGPUkernelPiS_S_i)
        /*0008*/ 	.word	0x0000001e


	//----- nvinfo : EIATTR_FRAME_SIZE
	.align		4
.L_1:
        /*000c*/ 	.byte	0x04, 0x11
        /*000e*/ 	.short	(.L_3 - .L_2)
	.align		4
.L_2:
        /*0010*/ 	.word	index@(_Z13gemmGPUkernelPiS_S_i)
        /*0014*/ 	.word	0x00000000


	//----- nvinfo : EIATTR_MIN_STACK_SIZE
	.align		4
.L_3:
        /*0018*/ 	.byte	0x04, 0x12
        /*001a*/ 	.short	(.L_5 - .L_4)
	.align		4
.L_4:
        /*001c*/ 	.word	index@(_Z13gemmGPUkernelPiS_S_i)
        /*0020*/ 	.word	0x00000000
.L_5:


//--------------------- .nv.compat                --------------------------
	.section	.nv.compat,"",@"SHT_CUDA_COMPAT_INFO"
	.align	4
        /*0000*/ 	.byte	0x02, 0x09, 0x00, 0x00, 0x02, 0x02, 0x01, 0x00, 0x02, 0x05, 0x05, 0x00, 0x03, 0x07, 0x01, 0x01
        /*0010*/ 	.byte	0x02, 0x03, 0x00, 0x00, 0x02, 0x06, 0x01, 0x00, 0x04, 0x0b, 0x08, 0x00, 0x09, 0x00, 0x00, 0x00
        /*0020*/ 	.byte	0x00, 0x00, 0x00, 0x00


//--------------------- .nv.info._Z13gemmGPUkernelPiS_S_i --------------------------
	.section	.nv.info._Z13gemmGPUkernelPiS_S_i,"",@"SHT_CUDA_INFO"
	.sectionflags	@""
	.align	4


	//----- nvinfo : EIATTR_CUDA_API_VERSION
	.align		4
        /*0000*/ 	.byte	0x04, 0x37
        /*0002*/ 	.short	(.L_7 - .L_6)
.L_6:
        /*0004*/ 	.word	0x00000082


	//----- nvinfo : EIATTR_KPARAM_INFO
	.align		4
.L_7:
        /*0008*/ 	.byte	0x04, 0x17
        /*000a*/ 	.short	(.L_9 - .L_8)
.L_8:
        /*000c*/ 	.word	0x00000000
        /*0010*/ 	.short	0x0003
        /*0012*/ 	.short	0x0018
        /*0014*/ 	.byte	0x00, 0xf0, 0x11, 0x00


	//----- nvinfo : EIATTR_KPARAM_INFO
	.align		4
.L_9:
        /*0018*/ 	.byte	0x04, 0x17
        /*001a*/ 	.short	(.L_11 - .L_10)
.L_10:
        /*001c*/ 	.word	0x00000000
        /*0020*/ 	.short	0x0002
        /*0022*/ 	.short	0x0010
        /*0024*/ 	.byte	0x00, 0xf5, 0x21, 0x00


	//----- nvinfo : EIATTR_KPARAM_INFO
	.align		4
.L_11:
        /*0028*/ 	.byte	0x04, 0x17
        /*002a*/ 	.short	(.L_13 - .L_12)
.L_12:
        /*002c*/ 	.word	0x00000000
        /*0030*/ 	.short	0x0001
        /*0032*/ 	.short	0x0008
        /*0034*/ 	.byte	0x00, 0xf5, 0x21, 0x00


	//----- nvinfo : EIATTR_KPARAM_INFO
	.align		4
.L_13:
        /*0038*/ 	.byte	0x04, 0x17
        /*003a*/ 	.short	(.L_15 - .L_14)
.L_14:
        /*003c*/ 	.word	0x00000000
        /*0040*/ 	.short	0x0000
        /*0042*/ 	.short	0x0000
        /*0044*/ 	.byte	0x00, 0xf5, 0x21, 0x00


	//----- nvinfo : EIATTR_SPARSE_MMA_MASK
	.align		4
.L_15:
        /*0048*/ 	.byte	0x03, 0x50
        /*004a*/ 	.short	0x0000


	//----- nvinfo : EIATTR_MAXREG_COUNT
	.align		4
        /*004c*/ 	.byte	0x03, 0x1b
        /*004e*/ 	.short	0x00ff


	//----- nvinfo : EIATTR_MERCURY_ISA_VERSION
	.align		4
        /*0050*/ 	.byte	0x03, 0x5f
        /*0052*/ 	.short	0x0101


	//----- nvinfo : EIATTR_VRC_CTA_INIT_COUNT
	.align		4
        /*0054*/ 	.byte	0x02, 0x4a
	.zero		1
	.zero		1


	//----- nvinfo : EIATTR_EXIT_INSTR_OFFSETS
	.align		4
        /*0058*/ 	.byte	0x04, 0x1c
        /*005a*/ 	.short	(.L_17 - .L_16)


	//   ....[0]....
.L_16:
        /*005c*/ 	.word	0x000000c0


	//   ....[1]....
        /*0060*/ 	.word	0x00000a90


	//----- nvinfo : EIATTR_CBANK_PARAM_SIZE
	.align		4
.L_17:
        /*0064*/ 	.byte	0x03, 0x19
        /*0066*/ 	.short	0x001c


	//----- nvinfo : EIATTR_PARAM_CBANK
	.align		4
        /*0068*/ 	.byte	0x04, 0x0a
        /*006a*/ 	.short	(.L_19 - .L_18)
	.align		4
.L_18:
        /*006c*/ 	.word	index@(.nv.constant0._Z13gemmGPUkernelPiS_S_i)
        /*0070*/ 	.short	0x0380
        /*0072*/ 	.short	0x001c


	//----- nvinfo : EIATTR_SW_WAR
	.align		4
.L_19:
        /*0074*/ 	.byte	0x04, 0x36
        /*0076*/ 	.short	(.L_21 - .L_20)
.L_20:
        /*0078*/ 	.word	0x00000008
.L_21:


//--------------------- .nv.callgraph             --------------------------
	.section	.nv.callgraph,"",@"SHT_CUDA_CALLGRAPH"
	.align	4
	.sectionentsize	8
	.align		4
        /*0000*/ 	.word	0x00000000
	.align		4
        /*0004*/ 	.word	0xffffffff
	.align		4
        /*0008*/ 	.word	0x00000000
	.align		4
        /*000c*/ 	.word	0xfffffffe
	.align		4
        /*0010*/ 	.word	0x00000000
	.align		4
        /*0014*/ 	.word	0xfffffffd
	.align		4
        /*0018*/ 	.word	0x00000000
	.align		4
        /*001c*/ 	.word	0xfffffffc


//--------------------- .text._Z13gemmGPUkernelPiS_S_i --------------------------
	.section	.text._Z13gemmGPUkernelPiS_S_i,"ax",@progbits
	.align	128
        .global         _Z13gemmGPUkernelPiS_S_i
        .type           _Z13gemmGPUkernelPiS_S_i,@function
        .size           _Z13gemmGPUkernelPiS_S_i,(.L_x_5 - _Z13gemmGPUkernelPiS_S_i)
        .other          _Z13gemmGPUkernelPiS_S_i,@"STO_CUDA_ENTRY STV_DEFAULT"
_Z13gemmGPUkernelPiS_S_i:
.text._Z13gemmGPUkernelPiS_S_i:
[----:B------:R-:W-:Y:S01]  /*0000*/  LDC R1, c[0x0][0x37c] ;  /* 0x0000df00ff017b82 */ /* 0x000fe20000000800 */
[----:B------:R-:W0:Y:S07]  /*0010*/  S2R R0, SR_TID.Y ;  /* 0x0000000000007919 */ /* 0x000e2e0000002200 */
[----:B------:R-:W0:Y:S01]  /*0020*/  S2UR UR4, SR_CTAID.Y ;  /* 0x00000000000479c3 */ /* 0x000e220000002600 */
[----:B------:R-:W1:Y:S01]  /*0030*/  LDCU UR20, c[0x0][0x398] ;  /* 0x00007300ff1477ac */ /* 0x000e620008000800 */
[----:B------:R-:W2:Y:S06]  /*0040*/  S2R R3, SR_TID.X ;  /* 0x0000000000037919 */ /* 0x000eac0000002100 */
[----:B------:R-:W0:Y:S08]  /*0050*/  LDC R13, c[0x0][0x364] ;  /* 0x0000d900ff0d7b82 */ /* 0x000e300000000800 */
[----:B------:R-:W2:Y:S08]  /*0060*/  S2UR UR5, SR_CTAID.X ;  /* 0x00000000000579c3 */ /* 0x000eb00000002500 */
[----:B------:R-:W2:Y:S01]  /*0070*/  LDC R2, c[0x0][0x360] ;  /* 0x0000d800ff027b82 */ /* 0x000ea20000000800 */
[----:B0-----:R-:W-:-:S02]  /*0080*/  IMAD R13, R13, UR4, R0 ;  /* 0x000000040d0d7c24 */ /* 0x001fc4000f8e0200 */
[----:B--2---:R-:W-:-:S05]  /*0090*/  IMAD R0, R2, UR5, R3 ;  /* 0x0000000502007c24 */ /* 0x004fca000f8e0203 */
[----:B------:R-:W-:-:S04]  /*00a0*/  VIMNMX R2, PT, PT, R13, R0, !PT ;  /* 0x000000000d027248 */ /* 0x000fc80007fe0100 */
[----:B-1----:R-:W-:-:S13]  /*00b0*/  ISETP.GE.AND P0, PT, R2, UR20, PT ;  /* 0x0000001402007c0c */ /* 0x002fda000bf06270 */
[----:B------:R-:W-:Y:S05]  /*00c0*/  @P0 EXIT ;  /* 0x000000000000094d */ /* 0x000fea0003800000 */
[----:B------:R-:W-:Y:S01]  /*00d0*/  UISETP.GE.U32.AND UP0, UPT, UR20, 0x8, UPT ;  /* 0x000000081400788c */ /* 0x000fe2000bf06070 */
[----:B------:R-:W-:Y:S02]  /*00e0*/  HFMA2 R12, -RZ, RZ, 0, 0 ;  /* 0x00000000ff0c7431 */ /* 0x000fe400000001ff */
[----:B------:R-:W-:Y:S01]  /*00f0*/  IMAD R13, R13, UR20, RZ ;  /* 0x000000140d0d7c24 */ /* 0x000fe2000f8e02ff */
[----:B------:R-:W-:Y:S01]  /*0100*/  UMOV UR4, URZ ;  /* 0x000000ff00047c82 */ /* 0x000fe20008000000 */
[----:B------:R-:W0:Y:S04]  /*0110*/  LDCU.64 UR18, c[0x0][0x358] ;  /* 0x00006b00ff1277ac */ /* 0x000e280008000a00 */
[----:B------:R-:W-:Y:S05]  /*0120*/  BRA.U !UP0, `(.L_x_0) ;  /* 0x0000000508047547 */ /* 0x000fea000b800000 */
[----:B------:R-:W1:Y:S01]  /*0130*/  LDCU.128 UR24, c[0x0][0x380] ;  /* 0x00007000ff1877ac */ /* 0x000e620008000c00 */
[----:B------:R-:W-:Y:S02]  /*0140*/  MOV R12, RZ ;  /* 0x000000ff000c7202 */ /* 0x000fe40000000f00 */
[----:B------:R-:W-:Y:S01]  /*0150*/  MOV R14, R0 ;  /* 0x00000000000e7202 */ /* 0x000fe20000000f00 */
[----:B------:R-:W-:-:S04]  /*0160*/  ULOP3.LUT UR4, UR20, 0x7ffffff8, URZ, 0xc0, !UPT ;  /* 0x7ffffff814047892 */ /* 0x000fc8000f8ec0ff */
[----:B------:R-:W-:Y:S01]  /*0170*/  UIADD3 UR5, UPT, UPT, -UR4, URZ, URZ ;  /* 0x000000ff04057290 */ /* 0x000fe2000fffe1ff */
[----:B-1----:R-:W-:Y:S01]  /*0180*/  MOV R2, UR24 ;  /* 0x0000001800027c02 */ /* 0x002fe20008000f00 */
[----:B------:R-:W-:Y:S01]  /*0190*/  UIMAD.WIDE UR6, UR20, 0x8, UR26 ;  /* 0x00000008140678a5 */ /* 0x000fe2000f8e021a */
[----:B------:R-:W-:Y:S01]  /*01a0*/  MOV R3, UR25 ;  /* 0x0000001900037c02 */ /* 0x000fe20008000f00 */
[----:B------:R-:W-:Y:S02]  /*01b0*/  UIMAD.WIDE UR8, UR20, 0xc, UR26 ;  /* 0x0000000c140878a5 */ /* 0x000fe4000f8e021a */
[----:B------:R-:W-:Y:S01]  /*01c0*/  UIMAD.WIDE UR10, UR20, 0x10, UR26 ;  /* 0x00000010140a78a5 */ /* 0x000fe2000f8e021a */
[----:B------:R-:W-:Y:S01]  /*01d0*/  IMAD.WIDE.U32 R2, R13, 0x4, R2 ;  /* 0x000000040d027825 */ /* 0x000fe200078e0002 */
[----:B------:R-:W-:Y:S02]  /*01e0*/  UIMAD.WIDE UR12, UR20, 0x14, UR26 ;  /* 0x00000014140c78a5 */ /* 0x000fe4000f8e021a */
[----:B------:R-:W-:Y:S01]  /*01f0*/  UIMAD.WIDE UR14, UR20, 0x18, UR26 ;  /* 0x00000018140e78a5 */ /* 0x000fe2000f8e021a */
[----:B------:R-:W-:Y:S01]  /*0200*/  IADD3 R2, P0, PT, R2, 0x10, RZ ;  /* 0x0000001002027810 */ /* 0x000fe20007f1e0ff */
[----:B------:R-:W-:-:S03]  /*0210*/  UIMAD.WIDE UR16, UR20, 0x1c, UR26 ;  /* 0x0000001c141078a5 */ /* 0x000fc6000f8e021a */
[----:B------:R-:W-:-:S09]  /*0220*/  IADD3.X R3, PT, PT, RZ, R3, RZ, P0, !PT ;  /* 0x00000003ff037210 */ /* 0x000fd200007fe4ff */
.L_x_1:
[----:B------:R-:W-:Y:S01]  /*0230*/  UIMAD.WIDE UR22, UR20, 0x4, UR26 ;  /* 0x00000004141678a5 */ /* 0x000fe2000f8e021a */
[----:B------:R-:W-:Y:S02]  /*0240*/  IMAD.MOV.U32 R23, RZ, RZ, 0x4 ;  /* 0x00000004ff177424 */ /* 0x000fe400078e00ff */
[----:B------:R-:W-:Y:S01]  /*0250*/  HFMA2 R11, -RZ, RZ, 0, 2.384185791015625e-07 ;  /* 0x00000004ff0b7431 */ /* 0x000fe200000001ff */
[----:B------:R-:W-:Y:S01]  /*0260*/  MOV R25, 0x4 ;  /* 0x0000000400197802 */ /* 0x000fe20000000f00 */
[----:B0-----:R-:W2:Y:S01]  /*0270*/  LDG.E R21, desc[UR18][R2.64+-0x10] ;  /* 0xfffff01202157981 */ /* 0x001ea2000c1e1900 */
[C---:B------:R-:W-:Y:S01]  /*0280*/  IMAD.WIDE R22, R14.reuse, R23, UR26 ;  /* 0x0000001a0e167e25 */ /* 0x040fe2000f8e0217 */
[----:B------:R-:W-:Y:S02]  /*0290*/  MOV R8, UR22 ;  /* 0x0000001600087c02 */ /* 0x000fe40008000f00 */
[----:B------:R-:W-:Y:S01]  /*02a0*/  MOV R9, UR23 ;  /* 0x0000001700097c02 */ /* 0x000fe20008000f00 */
[----:B------:R-:W3:Y:S02]  /*02b0*/  LDG.E R19, desc[UR18][R2.64+-0xc] ;  /* 0xfffff41202137981 */ /* 0x000ee4000c1e1900 */
[----:B------:R-:W-:-:S02]  /*02c0*/  IMAD.WIDE R8, R14, 0x4, R8 ;  /* 0x000000040e087825 */ /* 0x000fc400078e0208 */
[----:B------:R-:W2:Y:S01]  /*02d0*/  LDG.E R22, desc[UR18][R22.64] ;  /* 0x0000001216167981 */ /* 0x000ea2000c1e1900 */
[----:B------:R-:W-:Y:S01]  /*02e0*/  MOV R5, 0x4 ;  /* 0x0000000400057802 */ /* 0x000fe20000000f00 */
[C---:B------:R-:W-:Y:S02]  /*02f0*/  IMAD.WIDE R24, R14.reuse, R25, UR6 ;  /* 0x000000060e187e25 */ /* 0x040fe4000f8e0219 */
[----:B------:R0:W3:Y:S02]  /*0300*/  LDG.E R20, desc[UR18][R8.64] ;  /* 0x0000001208147981 */ /* 0x0000e4000c1e1900 */
[----:B------:R-:W-:Y:S02]  /*0310*/  IMAD.WIDE R10, R14, R11, UR8 ;  /* 0x000000080e0a7e25 */ /* 0x000fe4000f8e020b */
[----:B------:R-:W4:Y:S04]  /*0320*/  LDG.E R18, desc[UR18][R24.64] ;  /* 0x0000001218127981 */ /* 0x000f28000c1e1900 */
[----:B------:R-:W4:Y:S01]  /*0330*/  LDG.E R17, desc[UR18][R2.64+-0x8] ;  /* 0xfffff81202117981 */ /* 0x000f22000c1e1900 */
[----:B0-----:R-:W-:-:S02]  /*0340*/  HFMA2 R9, -RZ, RZ, 0, 2.384185791015625e-07 ;  /* 0x00000004ff097431 */ /* 0x001fc400000001ff */
[----:B------:R-:W-:Y:S01]  /*0350*/  IMAD.MOV.U32 R7, RZ, RZ, 0x4 ;  /* 0x00000004ff077424 */ /* 0x000fe200078e00ff */
[----:B------:R0:W5:Y:S01]  /*0360*/  LDG.E R16, desc[UR18][R10.64] ;  /* 0x000000120a107981 */ /* 0x000162000c1e1900 */
[----:B------:R-:W-:-:S03]  /*0370*/  IMAD.WIDE R4, R14, R5, UR10 ;  /* 0x0000000a0e047e25 */ /* 0x000fc6000f8e0205 */
[----:B------:R-:W5:Y:S01]  /*0380*/  LDG.E R15, desc[UR18][R2.64+-0x4] ;  /* 0xfffffc12020f7981 */ /* 0x000f62000c1e1900 */
[C---:B------:R-:W-:Y:S01]  /*0390*/  IMAD.WIDE R6, R14.reuse, R7, UR12 ;  /* 0x0000000c0e067e25 */ /* 0x040fe2000f8e0207 */
[----:B------:R-:W-:Y:S02]  /*03a0*/  MOV R27, 0x4 ;  /* 0x00000004001b7802 */ /* 0x000fe40000000f00 */
[----:B------:R1:W5:Y:S01]  /*03b0*/  LDG.E R4, desc[UR18][R4.64] ;  /* 0x0000001204047981 */ /* 0x000362000c1e1900 */
[----:B------:R-:W-:-:S03]  /*03c0*/  IMAD.WIDE R8, R14, R9, UR14 ;  /* 0x0000000e0e087e25 */ /* 0x000fc6000f8e0209 */
[----:B------:R-:W5:Y:S01]  /*03d0*/  LDG.E R23, desc[UR18][R2.64] ;  /* 0x0000001202177981 */ /* 0x000f62000c1e1900 */
[----:B0-----:R-:W-:-:S03]  /*03e0*/  IMAD.WIDE R10, R14, R27, UR16 ;  /* 0x000000100e0a7e25 */ /* 0x001fc6000f8e021b */
[----:B------:R-:W5:Y:S04]  /*03f0*/  LDG.E R7, desc[UR18][R6.64] ;  /* 0x0000001206077981 */ /* 0x000f68000c1e1900 */
[----:B------:R-:W5:Y:S04]  /*0400*/  LDG.E R24, desc[UR18][R2.64+0x4] ;  /* 0x0000041202187981 */ /* 0x000f68000c1e1900 */
[----:B------:R-:W5:Y:S04]  /*0410*/  LDG.E R8, desc[UR18][R8.64] ;  /* 0x0000001208087981 */ /* 0x000f68000c1e1900 */
[----:B------:R-:W5:Y:S04]  /*0420*/  LDG.E R25, desc[UR18][R2.64+0x8] ;  /* 0x0000081202197981 */ /* 0x000f68000c1e1900 */
[----:B------:R-:W5:Y:S04]  /*0430*/  LDG.E R10, desc[UR18][R10.64] ;  /* 0x000000120a0a7981 */ /* 0x000f68000c1e1900 */
[----:B------:R0:W5:Y:S01]  /*0440*/  LDG.E R27, desc[UR18][R2.64+0xc] ;  /* 0x00000c12021b7981 */ /* 0x000162000c1e1900 */
[----:B------:R-:W-:-:S04]  /*0450*/  UIADD3 UR5, UPT, UPT, UR5, 0x8, URZ ;  /* 0x0000000805057890 */ /* 0x000fc8000fffe0ff */
[----:B------:R-:W-:Y:S01]  /*0460*/  UISETP.NE.AND UP0, UPT, UR5, URZ, UPT ;  /* 0x000000ff0500728c */ /* 0x000fe2000bf05270 */
[----:B-1----:R-:W-:Y:S02]  /*0470*/  MOV R5, UR20 ;  /* 0x0000001400057c02 */ /* 0x002fe40008000f00 */
[----:B0-----:R-:W-:Y:S02]  /*0480*/  IADD3 R2, P0, PT, R2, 0x20, RZ ;  /* 0x0000002002027810 */ /* 0x001fe40007f1e0ff */
[----:B------:R-:W-:Y:S02]  /*0490*/  LEA R14, R5, R14, 0x3 ;  /* 0x0000000e050e7211 */ /* 0x000fe400078e18ff */
[----:B------:R-:W-:Y:S01]  /*04a0*/  IADD3.X R3, PT, PT, RZ, R3, RZ, P0, !PT ;  /* 0x00000003ff037210 */ /* 0x000fe200007fe4ff */
[----:B--2---:R-:W-:-:S04]  /*04b0*/  IMAD R21, R21, R22, R12 ;  /* 0x0000001615157224 */ /* 0x004fc800078e020c */
[----:B---3--:R-:W-:-:S04]  /*04c0*/  IMAD R19, R19, R20, R21 ;  /* 0x0000001413137224 */ /* 0x008fc800078e0215 */
[----:B----4-:R-:W-:-:S04]  /*04d0*/  IMAD R17, R17, R18, R19 ;  /* 0x0000001211117224 */ /* 0x010fc800078e0213 */
[----:B-----5:R-:W-:-:S04]  /*04e0*/  IMAD R15, R15, R16, R17 ;  /* 0x000000100f0f7224 */ /* 0x020fc800078e0211 */
[----:B------:R-:W-:-:S04]  /*04f0*/  IMAD R4, R23, R4, R15 ;  /* 0x0000000417047224 */ /* 0x000fc800078e020f */
[----:B------:R-:W-:-:S04]  /*0500*/  IMAD R4, R24, R7, R4 ;  /* 0x0000000718047224 */ /* 0x000fc800078e0204 */
[----:B------:R-:W-:-:S04]  /*0510*/  IMAD R4, R25, R8, R4 ;  /* 0x0000000819047224 */ /* 0x000fc800078e0204 */
[----:B------:R-:W-:Y:S01]  /*0520*/  IMAD R12, R27, R10, R4 ;  /* 0x0000000a1b0c7224 */ /* 0x000fe200078e0204 */
[----:B------:R-:W-:Y:S06]  /*0530*/  BRA.U UP0, `(.L_x_1) ;  /* 0xfffffffd003c7547 */ /* 0x000fec000b83ffff */
.L_x_0:
[----:B------:R-:W-:-:S04]  /*0540*/  ULOP3.LUT UR6, UR20, 0x7, URZ, 0xc0, !UPT ;  /* 0x0000000714067892 */ /* 0x000fc8000f8ec0ff */
[----:B------:R-:W-:-:S09]  /*0550*/  UISETP.NE.AND UP0, UPT, UR6, URZ, UPT ;  /* 0x000000ff0600728c */ /* 0x000fd2000bf05270 */
[----:B------:R-:W-:Y:S05]  /*0560*/  BRA.U !UP0, `(.L_x_2) ;  /* 0x0000000508387547 */ /* 0x000fea000b800000 */
[----:B------:R-:W-:Y:S02]  /*0570*/  UISETP.GE.U32.AND UP0, UPT, UR6, 0x4, UPT ;  /* 0x000000040600788c */ /* 0x000fe4000bf06070 */
[----:B------:R-:W-:-:S04]  /*0580*/  ULOP3.LUT UR5, UR20, 0x3, URZ, 0xc0, !UPT ;  /* 0x0000000314057892 */ /* 0x000fc8000f8ec0ff */
[----:B------:R-:W-:-:S03]  /*0590*/  UISETP.NE.AND UP1, UPT, UR5, URZ, UPT ;  /* 0x000000ff0500728c */ /* 0x000fc6000bf25270 */
[----:B------:R-:W-:Y:S08]  /*05a0*/  BRA.U !UP0, `(.L_x_3) ;  /* 0x00000001087c7547 */ /* 0x000ff0000b800000 */
[----:B------:R-:W1:Y:S01]  /*05b0*/  LDC.64 R6, c[0x0][0x388] ;  /* 0x0000e200ff067b82 */ /* 0x000e620000000a00 */
[----:B------:R-:W2:Y:S01]  /*05c0*/  LDCU.64 UR6, c[0x0][0x380] ;  /* 0x00007000ff0677ac */ /* 0x000ea20008000a00 */
[----:B------:R-:W-:Y:S01]  /*05d0*/  IMAD.U32 R9, RZ, RZ, UR4 ;  /* 0x00000004ff097e24 */ /* 0x000fe2000f8e00ff */
[C---:B------:R-:W-:Y:S02]  /*05e0*/  IADD3 R3, PT, PT, R13.reuse, UR4, RZ ;  /* 0x000000040d037c10 */ /* 0x040fe4000fffe0ff */
[----:B------:R-:W-:Y:S01]  /*05f0*/  IADD3 R10, P0, PT, R13, UR4, RZ ;  /* 0x000000040d0a7c10 */ /* 0x000fe2000ff1e0ff */
[----:B------:R-:W-:Y:S01]  /*0600*/  IMAD R9, R9, UR20, R0 ;  /* 0x0000001409097c24 */ /* 0x000fe2000f8e0200 */
[----:B------:R-:W-:Y:S01]  /*0610*/  MOV R11, UR20 ;  /* 0x00000014000b7c02 */ /* 0x000fe20008000f00 */
[----:B------:R-:W3:Y:S01]  /*0620*/  LDC.64 R4, c[0x0][0x380] ;  /* 0x0000e000ff047b82 */ /* 0x000ee20000000a00 */
[----:B------:R-:W-:Y:S01]  /*0630*/  MOV R15, UR20 ;  /* 0x00000014000f7c02 */ /* 0x000fe20008000f00 */
[----:B-1----:R-:W-:Y:S01]  /*0640*/  IMAD.WIDE R6, R9, 0x4, R6 ;  /* 0x0000000409067825 */ /* 0x002fe200078e0206 */
[----:B------:R-:W-:-:S05]  /*0650*/  MOV R9, UR20 ;  /* 0x0000001400097c02 */ /* 0x000fca0008000f00 */
[----:B------:R-:W-:Y:S02]  /*0660*/  IMAD.WIDE R8, R9, 0x4, R6 ;  /* 0x0000000409087825 */ /* 0x000fe400078e0206 */
[----:B0-----:R-:W4:Y:S02]  /*0670*/  LDG.E R6, desc[UR18][R6.64] ;  /* 0x0000001206067981 */ /* 0x001f24000c1e1900 */
[----:B---3--:R-:W-:Y:S01]  /*0680*/  IMAD.WIDE.U32 R4, R3, 0x4, R4 ;  /* 0x0000000403047825 */ /* 0x008fe200078e0004 */
[----:B------:R-:W-:Y:S01]  /*0690*/  IADD3.X R3, PT, PT, RZ, RZ, RZ, P0, !PT ;  /* 0x000000ffff037210 */ /* 0x000fe200007fe4ff */
[----:B------:R-:W3:Y:S01]  /*06a0*/  LDG.E R17, desc[UR18][R8.64] ;  /* 0x0000001208117981 */ /* 0x000ee2000c1e1900 */
[----:B--2---:R-:W-:-:S03]  /*06b0*/  LEA R2, P0, R10, UR6, 0x2 ;  /* 0x000000060a027c11 */ /* 0x004fc6000f8010ff */
[----:B------:R-:W4:Y:S01]  /*06c0*/  LDG.E R5, desc[UR18][R4.64] ;  /* 0x0000001204057981 */ /* 0x000f22000c1e1900 */
[----:B------:R-:W-:Y:S01]  /*06d0*/  LEA.HI.X R3, R10, UR7, R3, 0x2, P0 ;  /* 0x000000070a037c11 */ /* 0x000fe200080f1403 */
[----:B------:R-:W-:-:S04]  /*06e0*/  IMAD.WIDE R10, R11, 0x4, R8 ;  /* 0x000000040b0a7825 */ /* 0x000fc800078e0208 */
[----:B------:R-:W3:Y:S01]  /*06f0*/  LDG.E R16, desc[UR18][R2.64+0x4] ;  /* 0x0000041202107981 */ /* 0x000ee2000c1e1900 */
[----:B------:R-:W-:-:S03]  /*0700*/  IMAD.WIDE R14, R15, 0x4, R10 ;  /* 0x000000040f0e7825 */ /* 0x000fc600078e020a */
[----:B------:R-:W2:Y:S04]  /*0710*/  LDG.E R19, desc[UR18][R10.64] ;  /* 0x000000120a137981 */ /* 0x000ea8000c1e1900 */
[----:B------:R-:W2:Y:S04]  /*0720*/  LDG.E R18, desc[UR18][R2.64+0x8] ;  /* 0x0000081202127981 */ /* 0x000ea8000c1e1900 */
[----:B------:R-:W5:Y:S04]  /*0730*/  LDG.E R20, desc[UR18][R2.64+0xc] ;  /* 0x00000c1202147981 */ /* 0x000f68000c1e1900 */
[----:B------:R-:W5:Y:S01]  /*0740*/  LDG.E R14, desc[UR18][R14.64] ;  /* 0x000000120e0e7981 */ /* 0x000f62000c1e1900 */
[----:B------:R-:W-:Y:S01]  /*0750*/  UIADD3 UR4, UPT, UPT, UR4, 0x4, URZ ;  /* 0x0000000404047890 */ /* 0x000fe2000fffe0ff */
[----:B----4-:R-:W-:-:S04]  /*0760*/  IMAD R5, R5, R6, R12 ;  /* 0x0000000605057224 */ /* 0x010fc800078e020c */
[----:B---3--:R-:W-:-:S04]  /*0770*/  IMAD R5, R16, R17, R5 ;  /* 0x0000001110057224 */ /* 0x008fc800078e0205 */
[----:B--2---:R-:W-:-:S04]  /*0780*/  IMAD R5, R18, R19, R5 ;  /* 0x0000001312057224 */ /* 0x004fc800078e0205 */
[----:B-----5:R-:W-:-:S07]  /*0790*/  IMAD R12, R20, R14, R5 ;  /* 0x0000000e140c7224 */ /* 0x020fce00078e0205 */
.L_x_3:
[----:B------:R-:W-:Y:S05]  /*07a0*/  BRA.U !UP1, `(.L_x_2) ;  /* 0x0000000109a87547 */ /* 0x000fea000b800000 */
[----:B------:R-:W-:Y:S01]  /*07b0*/  UISETP.NE.AND UP0, UPT, UR5, 0x1, UPT ;  /* 0x000000010500788c */ /* 0x000fe2000bf05270 */
[----:B------:R-:W-:Y:S01]  /*07c0*/  MOV R7, UR4 ;  /* 0x0000000400077c02 */ /* 0x000fe20008000f00 */
[----:B------:R-:W-:Y:S02]  /*07d0*/  ULOP3.LUT UR5, UR20, 0x1, URZ, 0xc0, !UPT ;  /* 0x0000000114057892 */ /* 0x000fe4000f8ec0ff */
[----:B------:R-:W-:Y:S02]  /*07e0*/  MOV R15, UR20 ;  /* 0x00000014000f7c02 */ /* 0x000fe40008000f00 */
[----:B------:R-:W-:Y:S01]  /*07f0*/  UISETP.NE.U32.AND UP1, UPT, UR5, 0x1, UPT ;  /* 0x000000010500788c */ /* 0x000fe2000bf25070 */
[----:B------:R-:W-:-:S04]  /*0800*/  PLOP3.LUT P1, PT, PT, PT, UP0, 0x80, 0x8 ;  /* 0x000000000008781c */ /* 0x000fc80003f2f008 */
[----:B------:R-:W1:Y:S01]  /*0810*/  @UP0 LDCU.128 UR8, c[0x0][0x380] ;  /* 0x00007000ff0807ac */ /* 0x000e620008000c00 */
[----:B------:R-:W-:Y:S01]  /*0820*/  PLOP3.LUT P0, PT, PT, PT, UP1, 0x80, 0x8 ;  /* 0x000000000008781c */ /* 0x000fe20003f0f018 */
[----:B------:R-:W2:Y:S04]  /*0830*/  @UP0 LDCU.64 UR6, c[0x0][0x380] ;  /* 0x00007000ff0607ac */ /* 0x000ea80008000a00 */
[----:B------:R-:W3:Y:S03]  /*0840*/  @!UP1 LDCU.128 UR12, c[0x0][0x380] ;  /* 0x00007000ff0c97ac */ /* 0x000ee60008000c00 */
[C---:B------:R-:W-:Y:S02]  /*0850*/  @P1 IADD3 R3, PT, PT, R13.reuse, UR4, RZ ;  /* 0x000000040d031c10 */ /* 0x040fe4000fffe0ff */
[----:B------:R-:W-:Y:S01]  /*0860*/  @P1 IADD3 R6, P2, PT, R13, UR4, RZ ;  /* 0x000000040d061c10 */ /* 0x000fe2000ff5e0ff */
[----:B------:R-:W-:Y:S01]  /*0870*/  @UP0 UIADD3 UR4, UPT, UPT, UR4, 0x2, URZ ;  /* 0x0000000204040890 */ /* 0x000fe2000fffe0ff */
[----:B-1----:R-:W-:Y:S01]  /*0880*/  MOV R11, UR9 ;  /* 0x00000009000b7c02 */ /* 0x002fe20008000f00 */
[----:B------:R-:W-:Y:S01]  /*0890*/  IMAD.U32 R10, RZ, RZ, UR8 ;  /* 0x00000008ff0a7e24 */ /* 0x000fe2000f8e00ff */
[----:B------:R-:W-:-:S02]  /*08a0*/  MOV R4, UR10 ;  /* 0x0000000a00047c02 */ /* 0x000fc40008000f00 */
[----:B------:R-:W-:Y:S01]  /*08b0*/  MOV R5, UR11 ;  /* 0x0000000b00057c02 */ /* 0x000fe20008000f00 */
[----:B------:R-:W-:-:S04]  /*08c0*/  @P1 IMAD.WIDE.U32 R10, R3, 0x4, R10 ;  /* 0x00000004030a1825 */ /* 0x000fc800078e000a */
[----:B------:R-:W-:Y:S01]  /*08d0*/  @P1 IMAD R3, R7, UR20, R0 ;  /* 0x0000001407031c24 */ /* 0x000fe2000f8e0200 */
[----:B------:R-:W-:Y:S01]  /*08e0*/  @P1 IADD3.X R7, PT, PT, RZ, RZ, RZ, P2, !PT ;  /* 0x000000ffff071210 */ /* 0x000fe200017fe4ff */
[----:B------:R-:W-:Y:S01]  /*08f0*/  IMAD.U32 R19, RZ, RZ, UR4 ;  /* 0x00000004ff137e24 */ /* 0x000fe2000f8e00ff */
[C---:B--2---:R-:W-:Y:S01]  /*0900*/  @P1 LEA R2, P2, R6.reuse, UR6, 0x2 ;  /* 0x0000000606021c11 */ /* 0x044fe2000f8410ff */
[----:B------:R-:W-:Y:S01]  /*0910*/  @P1 IMAD.WIDE R4, R3, 0x4, R4 ;  /* 0x0000000403041825 */ /* 0x000fe200078e0204 */
[----:B------:R-:W-:Y:S01]  /*0920*/  @!P0 IADD3 R17, PT, PT, R13, UR4, RZ ;  /* 0x000000040d118c10 */ /* 0x000fe2000fffe0ff */
[----:B0-----:R-:W2:Y:S01]  /*0930*/  @P1 LDG.E R11, desc[UR18][R10.64] ;  /* 0x000000120a0b1981 */ /* 0x001ea2000c1e1900 */
[----:B------:R-:W-:Y:S01]  /*0940*/  @P1 LEA.HI.X R3, R6, UR7, R7, 0x2, P2 ;  /* 0x0000000706031c11 */ /* 0x000fe200090f1407 */
[----:B------:R-:W-:Y:S01]  /*0950*/  @!P0 IMAD R19, R19, UR20, R0 ;  /* 0x0000001413138c24 */ /* 0x000fe2000f8e0200 */
[----:B---3--:R-:W-:Y:S01]  /*0960*/  MOV R6, UR12 ;  /* 0x0000000c00067c02 */ /* 0x008fe20008000f00 */
[----:B------:R-:W-:Y:S01]  /*0970*/  @P1 IMAD.WIDE R14, R15, 0x4, R4 ;  /* 0x000000040f0e1825 */ /* 0x000fe200078e0204 */
[----:B------:R-:W-:Y:S01]  /*0980*/  MOV R7, UR13 ;  /* 0x0000000d00077c02 */ /* 0x000fe20008000f00 */
[----:B------:R-:W2:Y:S01]  /*0990*/  @P1 LDG.E R4, desc[UR18][R4.64] ;  /* 0x0000001204041981 */ /* 0x000ea2000c1e1900 */
[----:B------:R-:W-:-:S02]  /*09a0*/  MOV R8, UR14 ;  /* 0x0000000e00087c02 */ /* 0x000fc40008000f00 */
[----:B------:R-:W-:Y:S01]  /*09b0*/  MOV R9, UR15 ;  /* 0x0000000f00097c02 */ /* 0x000fe20008000f00 */
[----:B------:R-:W-:Y:S01]  /*09c0*/  @!P0 IMAD.WIDE.U32 R6, R17, 0x4, R6 ;  /* 0x0000000411068825 */ /* 0x000fe200078e0006 */
[----:B------:R-:W3:Y:S03]  /*09d0*/  @P1 LDG.E R14, desc[UR18][R14.64] ;  /* 0x000000120e0e1981 */ /* 0x000ee6000c1e1900 */
[----:B------:R-:W-:Y:S01]  /*09e0*/  @!P0 IMAD.WIDE R8, R19, 0x4, R8 ;  /* 0x0000000413088825 */ /* 0x000fe200078e0208 */
[----:B------:R-:W3:Y:S04]  /*09f0*/  @P1 LDG.E R2, desc[UR18][R2.64+0x4] ;  /* 0x0000041202021981 */ /* 0x000ee8000c1e1900 */
[----:B------:R-:W4:Y:S04]  /*0a00*/  @!P0 LDG.E R7, desc[UR18][R6.64] ;  /* 0x0000001206078981 */ /* 0x000f28000c1e1900 */
[----:B------:R-:W4:Y:S01]  /*0a10*/  @!P0 LDG.E R8, desc[UR18][R8.64] ;  /* 0x0000001208088981 */ /* 0x000f22000c1e1900 */
[----:B--2---:R-:W-:-:S04]  /*0a20*/  @P1 IMAD R11, R11, R4, R12 ;  /* 0x000000040b0b1224 */ /* 0x004fc800078e020c */
[----:B---3--:R-:W-:-:S04]  /*0a30*/  @P1 IMAD R12, R2, R14, R11 ;  /* 0x0000000e020c1224 */ /* 0x008fc800078e020b */
[----:B----4-:R-:W-:-:S07]  /*0a40*/  @!P0 IMAD R12, R7, R8, R12 ;  /* 0x00000008070c8224 */ /* 0x010fce00078e020c */
.L_x_2:
[----:B------:R-:W1:Y:S01]  /*0a50*/  LDC.64 R2, c[0x0][0x390] ;  /* 0x0000e400ff027b82 */ /* 0x000e620000000a00 */
[----:B------:R-:W-:-:S05]  /*0a60*/  IADD3 R13, PT, PT, R0, R13, RZ ;  /* 0x0000000d000d7210 */ /* 0x000fca0007ffe0ff */
[----:B-1----:R-:W-:-:S05]  /*0a70*/  IMAD.WIDE R2, R13, 0x4, R2 ;  /* 0x000000040d027825 */ /* 0x002fca00078e0202 */
[----:B0-----:R-:W-:Y:S01]  /*0a80*/  STG.E desc[UR18][R2.64], R12 ;  /* 0x0000000c02007986 */ /* 0x001fe2000c101912 */
[----:B------:R-:W-:Y:S05]  /*0a90*/  EXIT ;  /* 0x000000000000794d */ /* 0x000fea0003800000 */
.L_x_4:
[----:B------:R-:W-:-:S00]  /*0aa0*/  BRA `(.L_x_4) ;  /* 0xfffffffc00fc7947 */ /* 0x000fc0000383ffff */
[----:B------:R-:W-:-:S00]  /*0ab0*/  NOP ;  /* 0x0000000000007918 */ /* 0x000fc00000000000 */
        /* <DEDUP_REMOVED lines=12> */
.L_x_5:


//--------------------- .nv.shared.reserved.0     --------------------------
	.section	.nv.shared.reserved.0,"aw",@nobits
	.weak		__nv_reservedSMEM_offset_0_alias
	.size		__nv_reservedSMEM_offset_0_alias, 0, 64
	.other		__nv_reservedSMEM_offset_0_alias,@"STO_CUDA_RESERVED_SHARED STV_DEFAULT"
__nv_reservedSMEM_offset_0_alias:
	.zero		0
	.zero		64


//--------------------- .nv.constant0._Z13gemmGPUkernelPiS_S_i --------------------------
	.section	.nv.constant0._Z13gemmGPUkernelPiS_S_i,"a",@progbits
	.sectionflags	@""
	.align	4
.nv.constant0._Z13gemmGPUkernelPiS_S_i:
	.zero		924


//--------------------- SYMBOLS --------------------------

	.type		.nv.reservedSmem.offset0,@object
	.size		.nv.reservedSmem.offset0,0x4
